//
// Generated by NVIDIA NVVM Compiler
//
// Compiler Build ID: CL-36424714
// Cuda compilation tools, release 13.0, V13.0.88
// Based on NVVM 20.0.0
//

.version 9.0
.target sm_100
.address_size 64

	// .globl	_Z4gemmPK6__halfS1_Pf
// _ZZ4gemmPK6__halfS1_PfE5smemA has been demoted
// _ZZ4gemmPK6__halfS1_PfE5smemB has been demoted

.visible .entry _Z4gemmPK6__halfS1_Pf(
	.param .u64 .ptr .align 1 _Z4gemmPK6__halfS1_Pf_param_0,
	.param .u64 .ptr .align 1 _Z4gemmPK6__halfS1_Pf_param_1,
	.param .u64 .ptr .align 1 _Z4gemmPK6__halfS1_Pf_param_2
)
{
	.reg .pred 	%p<2>;
	.reg .b16 	%rs<3>;
	.reg .b32 	%r<268>;
	.reg .b32 	%f<387>;
	.reg .b64 	%rd<55>;
	// demoted variable
	.shared .align 2 .b8 _ZZ4gemmPK6__halfS1_PfE5smemA[10240];
	// demoted variable
	.shared .align 2 .b8 _ZZ4gemmPK6__halfS1_PfE5smemB[16896];
	ld.param.u64 	%rd10, [_Z4gemmPK6__halfS1_Pf_param_0];
	ld.param.u64 	%rd11, [_Z4gemmPK6__halfS1_Pf_param_1];
	ld.param.u64 	%rd8, [_Z4gemmPK6__halfS1_Pf_param_2];
	cvta.to.global.u64 	%rd12, %rd10;
	cvta.to.global.u64 	%rd13, %rd11;
	mov.b32 	%r15, 0;
	// begin inline asm
	cvt.rn.f16.s32 %rs1, %r15;
	// end inline asm
	// begin inline asm
	{  cvt.f32.f16 %f323, %rs1;}

	// end inline asm
	mov.u32 	%r16, %tid.x;
	shr.u32 	%r17, %r16, 2;
	and.b32  	%r18, %r17, 127;
	mov.u32 	%r19, _ZZ4gemmPK6__halfS1_PfE5smemA;
	mad.lo.s32 	%r20, %r18, 80, %r19;
	shl.b32 	%r21, %r16, 3;
	and.b32  	%r22, %r21, 24;
	shl.b32 	%r23, %r16, 4;
	and.b32  	%r24, %r23, 48;
	add.s32 	%r1, %r20, %r24;
	cvt.u64.u32 	%rd14, %r22;
	mov.u32 	%r25, %ctaid.y;
	shl.b32 	%r2, %r25, 7;
	or.b32  	%r26, %r2, %r18;
	mul.wide.u32 	%rd15, %r26, 8192;
	or.b64  	%rd16, %rd15, %rd14;
	shl.b64 	%rd17, %rd16, 1;
	add.s64 	%rd18, %rd12, %rd17;
	ld.global.v4.u32 	{%r27, %r28, %r29, %r30}, [%rd18];
	st.shared.v4.u32 	[%r1], {%r27, %r28, %r29, %r30};
	and.b32  	%r31, %r21, 248;
	mov.u32 	%r32, %ctaid.x;
	mul.wide.u32 	%rd1, %r32, 256;
	cvt.u64.u32 	%rd19, %r31;
	or.b64  	%rd20, %rd1, %rd19;
	shr.u32 	%r33, %r16, 5;
	and.b32  	%r34, %r33, 15;
	and.b32  	%r35, %r23, 496;
	mov.u32 	%r36, _ZZ4gemmPK6__halfS1_PfE5smemB;
	add.s32 	%r37, %r36, %r35;
	mad.lo.s32 	%r3, %r34, 528, %r37;
	shl.b32 	%r38, %r16, 8;
	cvt.u64.u32 	%rd21, %r38;
	and.b64  	%rd22, %rd21, 122880;
	add.s64 	%rd23, %rd20, %rd22;
	shl.b64 	%rd24, %rd23, 1;
	add.s64 	%rd25, %rd13, %rd24;
	ld.global.v4.u32 	{%r39, %r40, %r41, %r42}, [%rd25];
	st.shared.v4.u32 	[%r3], {%r39, %r40, %r41, %r42};
	ld.global.v4.u32 	{%r43, %r44, %r45, %r46}, [%rd25+262144];
	st.shared.v4.u32 	[%r3+8448], {%r43, %r44, %r45, %r46};
	bar.sync 	0;
	and.b32  	%r4, %r17, 192;
	and.b32  	%r5, %r16, 224;
	mad.lo.s32 	%r6, %r4, 80, %r19;
	add.s32 	%r7, %r6, 2560;
	shl.b32 	%r47, %r16, 1;
	and.b32  	%r48, %r47, 448;
	add.s32 	%r8, %r36, %r48;
	add.s32 	%r9, %r8, 32;
	add.s32 	%r10, %r6, 32;
	add.s32 	%r11, %r6, 1312;
	add.s32 	%r12, %r6, 2592;
	add.s32 	%r13, %r6, 3872;
	add.s32 	%r14, %r8, 8448;
	mul.wide.u32 	%rd26, %r25, 2097152;
	mul.wide.u32 	%rd27, %r18, 16384;
	or.b64  	%rd28, %rd26, %rd27;
	and.b32  	%r49, %r16, 3;
	mul.wide.u32 	%rd29, %r49, 16;
	or.b64  	%rd30, %rd28, %rd29;
	add.s64 	%rd2, %rd12, %rd30;
	shl.b32 	%r50, %r16, 9;
	cvt.u64.u32 	%rd31, %r50;
	and.b64  	%rd32, %rd31, 245760;
	mul.wide.u32 	%rd33, %r32, 512;
	add.s64 	%rd34, %rd32, %rd33;
	and.b32  	%r51, %r16, 31;
	mul.wide.u32 	%rd35, %r51, 16;
	or.b64  	%rd36, %rd34, %rd35;
	add.s64 	%rd37, %rd36, %rd13;
	add.s64 	%rd53, %rd37, 786432;
	mov.b64 	%rd54, 64;
	mov.f32 	%f324, %f323;
	mov.f32 	%f325, %f323;
	mov.f32 	%f326, %f323;
	mov.f32 	%f327, %f323;
	mov.f32 	%f328, %f323;
	mov.f32 	%f329, %f323;
	mov.f32 	%f330, %f323;
	mov.f32 	%f331, %f323;
	mov.f32 	%f332, %f323;
	mov.f32 	%f333, %f323;
	mov.f32 	%f334, %f323;
	mov.f32 	%f335, %f323;
	mov.f32 	%f336, %f323;
	mov.f32 	%f337, %f323;
	mov.f32 	%f338, %f323;
	mov.f32 	%f339, %f323;
	mov.f32 	%f340, %f323;
	mov.f32 	%f341, %f323;
	mov.f32 	%f342, %f323;
	mov.f32 	%f343, %f323;
	mov.f32 	%f344, %f323;
	mov.f32 	%f345, %f323;
	mov.f32 	%f346, %f323;
	mov.f32 	%f347, %f323;
	mov.f32 	%f348, %f323;
	mov.f32 	%f349, %f323;
	mov.f32 	%f350, %f323;
	mov.f32 	%f351, %f323;
	mov.f32 	%f352, %f323;
	mov.f32 	%f353, %f323;
	mov.f32 	%f354, %f323;
	mov.f32 	%f355, %f323;
	mov.f32 	%f356, %f323;
	mov.f32 	%f357, %f323;
	mov.f32 	%f358, %f323;
	mov.f32 	%f359, %f323;
	mov.f32 	%f360, %f323;
	mov.f32 	%f361, %f323;
	mov.f32 	%f362, %f323;
	mov.f32 	%f363, %f323;
	mov.f32 	%f364, %f323;
	mov.f32 	%f365, %f323;
	mov.f32 	%f366, %f323;
	mov.f32 	%f367, %f323;
	mov.f32 	%f368, %f323;
	mov.f32 	%f369, %f323;
	mov.f32 	%f370, %f323;
	mov.f32 	%f371, %f323;
	mov.f32 	%f372, %f323;
	mov.f32 	%f373, %f323;
	mov.f32 	%f374, %f323;
	mov.f32 	%f375, %f323;
	mov.f32 	%f376, %f323;
	mov.f32 	%f377, %f323;
	mov.f32 	%f378, %f323;
	mov.f32 	%f379, %f323;
	mov.f32 	%f380, %f323;
	mov.f32 	%f381, %f323;
	mov.f32 	%f382, %f323;
	mov.f32 	%f383, %f323;
	mov.f32 	%f384, %f323;
	mov.f32 	%f385, %f323;
	mov.f32 	%f386, %f323;
$L__BB0_1:
	add.s64 	%rd38, %rd2, %rd54;
	ld.global.v4.u32 	{%r52, %r53, %r54, %r55}, [%rd38];
	ld.global.v4.u32 	{%r56, %r57, %r58, %r59}, [%rd53+-262144];
	ld.global.v4.u32 	{%r60, %r61, %r62, %r63}, [%rd53];
	mov.b32 	%r64, 40;
	wmma.load.a.sync.aligned.row.m16n16k16.shared.f16 	{%r65, %r66, %r67, %r68, %r69, %r70, %r71, %r72}, [%r6], %r64;
	add.s32 	%r73, %r6, 1280;
	wmma.load.a.sync.aligned.row.m16n16k16.shared.f16 	{%r74, %r75, %r76, %r77, %r78, %r79, %r80, %r81}, [%r73], %r64;
	wmma.load.a.sync.aligned.row.m16n16k16.shared.f16 	{%r82, %r83, %r84, %r85, %r86, %r87, %r88, %r89}, [%r7], %r64;
	add.s32 	%r90, %r6, 3840;
	wmma.load.a.sync.aligned.row.m16n16k16.shared.f16 	{%r91, %r92, %r93, %r94, %r95, %r96, %r97, %r98}, [%r90], %r64;
	mov.b32 	%r99, 264;
	wmma.load.b.sync.aligned.row.m16n16k16.shared.f16 	{%r100, %r101, %r102, %r103, %r104, %r105, %r106, %r107}, [%r8], %r99;
	wmma.load.b.sync.aligned.row.m16n16k16.shared.f16 	{%r108, %r109, %r110, %r111, %r112, %r113, %r114, %r115}, [%r9], %r99;
	wmma.mma.sync.aligned.row.row.m16n16k16.f32.f32 {%f131, %f132, %f133, %f134, %f135, %f136, %f137, %f138}, {%r65, %r66, %r67, %r68, %r69, %r70, %r71, %r72}, {%r108, %r109, %r110, %r111, %r112, %r113, %r114, %r115}, {%f386, %f385, %f384, %f383, %f382, %f381, %f380, %f379};
	wmma.mma.sync.aligned.row.row.m16n16k16.f32.f32 {%f139, %f140, %f141, %f142, %f143, %f144, %f145, %f146}, {%r74, %r75, %r76, %r77, %r78, %r79, %r80, %r81}, {%r108, %r109, %r110, %r111, %r112, %r113, %r114, %r115}, {%f370, %f369, %f368, %f367, %f366, %f365, %f364, %f363};
	wmma.mma.sync.aligned.row.row.m16n16k16.f32.f32 {%f147, %f148, %f149, %f150, %f151, %f152, %f153, %f154}, {%r82, %r83, %r84, %r85, %r86, %r87, %r88, %r89}, {%r108, %r109, %r110, %r111, %r112, %r113, %r114, %r115}, {%f354, %f353, %f352, %f351, %f350, %f349, %f348, %f347};
	wmma.mma.sync.aligned.row.row.m16n16k16.f32.f32 {%f155, %f156, %f157, %f158, %f159, %f160, %f161, %f162}, {%r91, %r92, %r93, %r94, %r95, %r96, %r97, %r98}, {%r108, %r109, %r110, %r111, %r112, %r113, %r114, %r115}, {%f338, %f337, %f336, %f335, %f334, %f333, %f332, %f331};
	wmma.mma.sync.aligned.row.row.m16n16k16.f32.f32 {%f163, %f164, %f165, %f166, %f167, %f168, %f169, %f170}, {%r65, %r66, %r67, %r68, %r69, %r70, %r71, %r72}, {%r108, %r109, %r110, %r111, %r112, %r113, %r114, %r115}, {%f378, %f377, %f376, %f375, %f374, %f373, %f372, %f371};
	wmma.mma.sync.aligned.row.row.m16n16k16.f32.f32 {%f171, %f172, %f173, %f174, %f175, %f176, %f177, %f178}, {%r74, %r75, %r76, %r77, %r78, %r79, %r80, %r81}, {%r108, %r109, %r110, %r111, %r112, %r113, %r114, %r115}, {%f362, %f361, %f360, %f359, %f358, %f357, %f356, %f355};
	wmma.mma.sync.aligned.row.row.m16n16k16.f32.f32 {%f179, %f180, %f181, %f182, %f183, %f184, %f185, %f186}, {%r82, %r83, %r84, %r85, %r86, %r87, %r88, %r89}, {%r108, %r109, %r110, %r111, %r112, %r113, %r114, %r115}, {%f346, %f345, %f344, %f343, %f342, %f341, %f340, %f339};
	wmma.mma.sync.aligned.row.row.m16n16k16.f32.f32 {%f187, %f188, %f189, %f190, %f191, %f192, %f193, %f194}, {%r91, %r92, %r93, %r94, %r95, %r96, %r97, %r98}, {%r108, %r109, %r110, %r111, %r112, %r113, %r114, %r115}, {%f330, %f329, %f328, %f327, %f326, %f325, %f324, %f323};
	wmma.load.a.sync.aligned.row.m16n16k16.shared.f16 	{%r116, %r117, %r118, %r119, %r120, %r121, %r122, %r123}, [%r10], %r64;
	wmma.load.a.sync.aligned.row.m16n16k16.shared.f16 	{%r124, %r125, %r126, %r127, %r128, %r129, %r130, %r131}, [%r11], %r64;
	wmma.load.a.sync.aligned.row.m16n16k16.shared.f16 	{%r132, %r133, %r134, %r135, %r136, %r137, %r138, %r139}, [%r12], %r64;
	wmma.load.a.sync.aligned.row.m16n16k16.shared.f16 	{%r140, %r141, %r142, %r143, %r144, %r145, %r146, %r147}, [%r13], %r64;
	wmma.load.b.sync.aligned.row.m16n16k16.shared.f16 	{%r148, %r149, %r150, %r151, %r152, %r153, %r154, %r155}, [%r14], %r99;
	add.s32 	%r156, %r8, 8480;
	wmma.load.b.sync.aligned.row.m16n16k16.shared.f16 	{%r157, %r158, %r159, %r160, %r161, %r162, %r163, %r164}, [%r156], %r99;
	wmma.mma.sync.aligned.row.row.m16n16k16.f32.f32 {%f386, %f385, %f384, %f383, %f382, %f381, %f380, %f379}, {%r116, %r117, %r118, %r119, %r120, %r121, %r122, %r123}, {%r157, %r158, %r159, %r160, %r161, %r162, %r163, %r164}, {%f131, %f132, %f133, %f134, %f135, %f136, %f137, %f138};
	wmma.mma.sync.aligned.row.row.m16n16k16.f32.f32 {%f370, %f369, %f368, %f367, %f366, %f365, %f364, %f363}, {%r124, %r125, %r126, %r127, %r128, %r129, %r130, %r131}, {%r157, %r158, %r159, %r160, %r161, %r162, %r163, %r164}, {%f139, %f140, %f141, %f142, %f143, %f144, %f145, %f146};
	wmma.mma.sync.aligned.row.row.m16n16k16.f32.f32 {%f354, %f353, %f352, %f351, %f350, %f349, %f348, %f347}, {%r132, %r133, %r134, %r135, %r136, %r137, %r138, %r139}, {%r157, %r158, %r159, %r160, %r161, %r162, %r163, %r164}, {%f147, %f148, %f149, %f150, %f151, %f152, %f153, %f154};
	wmma.mma.sync.aligned.row.row.m16n16k16.f32.f32 {%f338, %f337, %f336, %f335, %f334, %f333, %f332, %f331}, {%r140, %r141, %r142, %r143, %r144, %r145, %r146, %r147}, {%r157, %r158, %r159, %r160, %r161, %r162, %r163, %r164}, {%f155, %f156, %f157, %f158, %f159, %f160, %f161, %f162};
	wmma.mma.sync.aligned.row.row.m16n16k16.f32.f32 {%f378, %f377, %f376, %f375, %f374, %f373, %f372, %f371}, {%r116, %r117, %r118, %r119, %r120, %r121, %r122, %r123}, {%r157, %r158, %r159, %r160, %r161, %r162, %r163, %r164}, {%f163, %f164, %f165, %f166, %f167, %f168, %f169, %f170};
	wmma.mma.sync.aligned.row.row.m16n16k16.f32.f32 {%f362, %f361, %f360, %f359, %f358, %f357, %f356, %f355}, {%r124, %r125, %r126, %r127, %r128, %r129, %r130, %r131}, {%r157, %r158, %r159, %r160, %r161, %r162, %r163, %r164}, {%f171, %f172, %f173, %f174, %f175, %f176, %f177, %f178};
	wmma.mma.sync.aligned.row.row.m16n16k16.f32.f32 {%f346, %f345, %f344, %f343, %f342, %f341, %f340, %f339}, {%r132, %r133, %r134, %r135, %r136, %r137, %r138, %r139}, {%r157, %r158, %r159, %r160, %r161, %r162, %r163, %r164}, {%f179, %f180, %f181, %f182, %f183, %f184, %f185, %f186};
	wmma.mma.sync.aligned.row.row.m16n16k16.f32.f32 {%f330, %f329, %f328, %f327, %f326, %f325, %f324, %f323}, {%r140, %r141, %r142, %r143, %r144, %r145, %r146, %r147}, {%r157, %r158, %r159, %r160, %r161, %r162, %r163, %r164}, {%f187, %f188, %f189, %f190, %f191, %f192, %f193, %f194};
	bar.sync 	0;
	st.shared.v4.u32 	[%r1], {%r52, %r53, %r54, %r55};
	st.shared.v4.u32 	[%r3], {%r56, %r57, %r58, %r59};
	st.shared.v4.u32 	[%r3+8448], {%r60, %r61, %r62, %r63};
	bar.sync 	0;
	add.s64 	%rd54, %rd54, 64;
	add.s64 	%rd53, %rd53, 524288;
	setp.ne.s64 	%p1, %rd54, 16384;
	@%p1 bra 	$L__BB0_1;
	cvta.to.global.u64 	%rd39, %rd8;
	mov.b32 	%r165, 40;
	wmma.load.a.sync.aligned.row.m16n16k16.shared.f16 	{%r166, %r167, %r168, %r169, %r170, %r171, %r172, %r173}, [%r6], %r165;
	add.s32 	%r174, %r6, 1280;
	wmma.load.a.sync.aligned.row.m16n16k16.shared.f16 	{%r175, %r176, %r177, %r178, %r179, %r180, %r181, %r182}, [%r174], %r165;
	wmma.load.a.sync.aligned.row.m16n16k16.shared.f16 	{%r183, %r184, %r185, %r186, %r187, %r188, %r189, %r190}, [%r7], %r165;
	add.s32 	%r191, %r6, 3840;
	wmma.load.a.sync.aligned.row.m16n16k16.shared.f16 	{%r192, %r193, %r194, %r195, %r196, %r197, %r198, %r199}, [%r191], %r165;
	mov.b32 	%r200, 264;
	wmma.load.b.sync.aligned.row.m16n16k16.shared.f16 	{%r201, %r202, %r203, %r204, %r205, %r206, %r207, %r208}, [%r8], %r200;
	wmma.load.b.sync.aligned.row.m16n16k16.shared.f16 	{%r209, %r210, %r211, %r212, %r213, %r214, %r215, %r216}, [%r9], %r200;
	wmma.mma.sync.aligned.row.row.m16n16k16.f32.f32 {%f195, %f196, %f197, %f198, %f199, %f200, %f201, %f202}, {%r166, %r167, %r168, %r169, %r170, %r171, %r172, %r173}, {%r209, %r210, %r211, %r212, %r213, %r214, %r215, %r216}, {%f386, %f385, %f384, %f383, %f382, %f381, %f380, %f379};
	wmma.mma.sync.aligned.row.row.m16n16k16.f32.f32 {%f203, %f204, %f205, %f206, %f207, %f208, %f209, %f210}, {%r175, %r176, %r177, %r178, %r179, %r180, %r181, %r182}, {%r209, %r210, %r211, %r212, %r213, %r214, %r215, %r216}, {%f370, %f369, %f368, %f367, %f366, %f365, %f364, %f363};
	wmma.mma.sync.aligned.row.row.m16n16k16.f32.f32 {%f211, %f212, %f213, %f214, %f215, %f216, %f217, %f218}, {%r183, %r184, %r185, %r186, %r187, %r188, %r189, %r190}, {%r209, %r210, %r211, %r212, %r213, %r214, %r215, %r216}, {%f354, %f353, %f352, %f351, %f350, %f349, %f348, %f347};
	wmma.mma.sync.aligned.row.row.m16n16k16.f32.f32 {%f219, %f220, %f221, %f222, %f223, %f224, %f225, %f226}, {%r192, %r193, %r194, %r195, %r196, %r197, %r198, %r199}, {%r209, %r210, %r211, %r212, %r213, %r214, %r215, %r216}, {%f338, %f337, %f336, %f335, %f334, %f333, %f332, %f331};
	wmma.mma.sync.aligned.row.row.m16n16k16.f32.f32 {%f227, %f228, %f229, %f230, %f231, %f232, %f233, %f234}, {%r166, %r167, %r168, %r169, %r170, %r171, %r172, %r173}, {%r209, %r210, %r211, %r212, %r213, %r214, %r215, %r216}, {%f378, %f377, %f376, %f375, %f374, %f373, %f372, %f371};
	wmma.mma.sync.aligned.row.row.m16n16k16.f32.f32 {%f235, %f236, %f237, %f238, %f239, %f240, %f241, %f242}, {%r175, %r176, %r177, %r178, %r179, %r180, %r181, %r182}, {%r209, %r210, %r211, %r212, %r213, %r214, %r215, %r216}, {%f362, %f361, %f360, %f359, %f358, %f357, %f356, %f355};
	wmma.mma.sync.aligned.row.row.m16n16k16.f32.f32 {%f243, %f244, %f245, %f246, %f247, %f248, %f249, %f250}, {%r183, %r184, %r185, %r186, %r187, %r188, %r189, %r190}, {%r209, %r210, %r211, %r212, %r213, %r214, %r215, %r216}, {%f346, %f345, %f344, %f343, %f342, %f341, %f340, %f339};
	wmma.mma.sync.aligned.row.row.m16n16k16.f32.f32 {%f251, %f252, %f253, %f254, %f255, %f256, %f257, %f258}, {%r192, %r193, %r194, %r195, %r196, %r197, %r198, %r199}, {%r209, %r210, %r211, %r212, %r213, %r214, %r215, %r216}, {%f330, %f329, %f328, %f327, %f326, %f325, %f324, %f323};
	wmma.load.a.sync.aligned.row.m16n16k16.shared.f16 	{%r217, %r218, %r219, %r220, %r221, %r222, %r223, %r224}, [%r10], %r165;
	wmma.load.a.sync.aligned.row.m16n16k16.shared.f16 	{%r225, %r226, %r227, %r228, %r229, %r230, %r231, %r232}, [%r11], %r165;
	wmma.load.a.sync.aligned.row.m16n16k16.shared.f16 	{%r233, %r234, %r235, %r236, %r237, %r238, %r239, %r240}, [%r12], %r165;
	wmma.load.a.sync.aligned.row.m16n16k16.shared.f16 	{%r241, %r242, %r243, %r244, %r245, %r246, %r247, %r248}, [%r13], %r165;
	wmma.load.b.sync.aligned.row.m16n16k16.shared.f16 	{%r249, %r250, %r251, %r252, %r253, %r254, %r255, %r256}, [%r14], %r200;
	add.s32 	%r257, %r8, 8480;
	wmma.load.b.sync.aligned.row.m16n16k16.shared.f16 	{%r258, %r259, %r260, %r261, %r262, %r263, %r264, %r265}, [%r257], %r200;
	wmma.mma.sync.aligned.row.row.m16n16k16.f32.f32 {%f259, %f260, %f261, %f262, %f263, %f264, %f265, %f266}, {%r217, %r218, %r219, %r220, %r221, %r222, %r223, %r224}, {%r258, %r259, %r260, %r261, %r262, %r263, %r264, %r265}, {%f195, %f196, %f197, %f198, %f199, %f200, %f201, %f202};
	wmma.mma.sync.aligned.row.row.m16n16k16.f32.f32 {%f267, %f268, %f269, %f270, %f271, %f272, %f273, %f274}, {%r225, %r226, %r227, %r228, %r229, %r230, %r231, %r232}, {%r258, %r259, %r260, %r261, %r262, %r263, %r264, %r265}, {%f203, %f204, %f205, %f206, %f207, %f208, %f209, %f210};
	wmma.mma.sync.aligned.row.row.m16n16k16.f32.f32 {%f275, %f276, %f277, %f278, %f279, %f280, %f281, %f282}, {%r233, %r234, %r235, %r236, %r237, %r238, %r239, %r240}, {%r258, %r259, %r260, %r261, %r262, %r263, %r264, %r265}, {%f211, %f212, %f213, %f214, %f215, %f216, %f217, %f218};
	wmma.mma.sync.aligned.row.row.m16n16k16.f32.f32 {%f283, %f284, %f285, %f286, %f287, %f288, %f289, %f290}, {%r241, %r242, %r243, %r244, %r245, %r246, %r247, %r248}, {%r258, %r259, %r260, %r261, %r262, %r263, %r264, %r265}, {%f219, %f220, %f221, %f222, %f223, %f224, %f225, %f226};
	wmma.mma.sync.aligned.row.row.m16n16k16.f32.f32 {%f291, %f292, %f293, %f294, %f295, %f296, %f297, %f298}, {%r217, %r218, %r219, %r220, %r221, %r222, %r223, %r224}, {%r258, %r259, %r260, %r261, %r262, %r263, %r264, %r265}, {%f227, %f228, %f229, %f230, %f231, %f232, %f233, %f234};
	wmma.mma.sync.aligned.row.row.m16n16k16.f32.f32 {%f299, %f300, %f301, %f302, %f303, %f304, %f305, %f306}, {%r225, %r226, %r227, %r228, %r229, %r230, %r231, %r232}, {%r258, %r259, %r260, %r261, %r262, %r263, %r264, %r265}, {%f235, %f236, %f237, %f238, %f239, %f240, %f241, %f242};
	wmma.mma.sync.aligned.row.row.m16n16k16.f32.f32 {%f307, %f308, %f309, %f310, %f311, %f312, %f313, %f314}, {%r233, %r234, %r235, %r236, %r237, %r238, %r239, %r240}, {%r258, %r259, %r260, %r261, %r262, %r263, %r264, %r265}, {%f243, %f244, %f245, %f246, %f247, %f248, %f249, %f250};
	wmma.mma.sync.aligned.row.row.m16n16k16.f32.f32 {%f315, %f316, %f317, %f318, %f319, %f320, %f321, %f322}, {%r241, %r242, %r243, %r244, %r245, %r246, %r247, %r248}, {%r258, %r259, %r260, %r261, %r262, %r263, %r264, %r265}, {%f251, %f252, %f253, %f254, %f255, %f256, %f257, %f258};
	cvt.u64.u32 	%rd40, %r5;
	add.s64 	%rd41, %rd1, %rd40;
	add.s32 	%r266, %r2, %r4;
	mul.wide.u32 	%rd42, %r266, 8192;
	add.s64 	%rd43, %rd41, %rd42;
	shl.b64 	%rd44, %rd43, 2;
	add.s64 	%rd45, %rd39, %rd44;
	mov.b32 	%r267, 8192;
	wmma.store.d.sync.aligned.row.m16n16k16.global.f32 	[%rd45], {%f259, %f260, %f261, %f262, %f263, %f264, %f265, %f266}, %r267;
	add.s64 	%rd46, %rd45, 64;
	wmma.store.d.sync.aligned.row.m16n16k16.global.f32 	[%rd46], {%f291, %f292, %f293, %f294, %f295, %f296, %f297, %f298}, %r267;
	add.s64 	%rd47, %rd45, 524288;
	wmma.store.d.sync.aligned.row.m16n16k16.global.f32 	[%rd47], {%f267, %f268, %f269, %f270, %f271, %f272, %f273, %f274}, %r267;
	add.s64 	%rd48, %rd45, 524352;
	wmma.store.d.sync.aligned.row.m16n16k16.global.f32 	[%rd48], {%f299, %f300, %f301, %f302, %f303, %f304, %f305, %f306}, %r267;
	add.s64 	%rd49, %rd45, 1048576;
	wmma.store.d.sync.aligned.row.m16n16k16.global.f32 	[%rd49], {%f275, %f276, %f277, %f278, %f279, %f280, %f281, %f282}, %r267;
	add.s64 	%rd50, %rd45, 1048640;
	wmma.store.d.sync.aligned.row.m16n16k16.global.f32 	[%rd50], {%f307, %f308, %f309, %f310, %f311, %f312, %f313, %f314}, %r267;
	add.s64 	%rd51, %rd45, 1572864;
	wmma.store.d.sync.aligned.row.m16n16k16.global.f32 	[%rd51], {%f283, %f284, %f285, %f286, %f287, %f288, %f289, %f290}, %r267;
	add.s64 	%rd52, %rd45, 1572928;
	wmma.store.d.sync.aligned.row.m16n16k16.global.f32 	[%rd52], {%f315, %f316, %f317, %f318, %f319, %f320, %f321, %f322}, %r267;
	ret;

}


// ===== COMPILED SASS (sm_100) =====

	.target	sm_100

	.elftype	@"ET_EXEC"


//--------------------- .note.nv.tkinfo           --------------------------
	.section	.note.nv.tkinfo,"",@"SHT_NOTE"
	.sectionflags	@"SHF_NOTE_NV_TKINFO"
	.tkinfo
        /*0018*/ 	.word	0x00000002
        /*0030*/ 	.string	""
        /*0030*/ 	.string	"ptxas"
        /*0030*/ 	.string	"Cuda compilation tools, release 13.0, V13.0.88"
        /*0030*/ 	.string	"Build cuda_13.0.r13.0/compiler.36424714_0"
        /*0030*/ 	.string	"-arch sm_100 -m 64 "



//--------------------- .note.nv.cuinfo           --------------------------
	.section	.note.nv.cuinfo,"",@"SHT_NOTE"
	.sectionflags	@"SHF_NOTE_NV_CUINFO"
        /*0018*/ 	.short	0x0002
        /*001a*/ 	.short	0x0064
        /*001c*/ 	.short	0x0082
	.zero		2


//--------------------- .nv.info                  --------------------------
	.section	.nv.info,"",@"SHT_CUDA_INFO"
	.align	4


	//----- nvinfo : EIATTR_REGCOUNT
	.align		4
        /*0000*/ 	.byte	0x04, 0x2f
        /*0002*/ 	.short	(.L_1 - .L_0)
	.align		4
.L_0:
        /*0004*/ 	.word	index@(_Z4gemmPK6__halfS1_Pf)
        /*0008*/ 	.word	0x0000007c


	//----- nvinfo : EIATTR_FRAME_SIZE
	.align		4
.L_1:
        /*000c*/ 	.byte	0x04, 0x11
        /*000e*/ 	.short	(.L_3 - .L_2)
	.align		4
.L_2:
        /*0010*/ 	.word	index@(_Z4gemmPK6__halfS1_Pf)
        /*0014*/ 	.word	0x00000000


	//----- nvinfo : EIATTR_MIN_STACK_SIZE
	.align		4
.L_3:
        /*0018*/ 	.byte	0x04, 0x12
        /*001a*/ 	.short	(.L_5 - .L_4)
	.align		4
.L_4:
        /*001c*/ 	.word	index@(_Z4gemmPK6__halfS1_Pf)
        /*0020*/ 	.word	0x00000000
.L_5:


//--------------------- .nv.compat                --------------------------
	.section	.nv.compat,"",@"SHT_CUDA_COMPAT_INFO"
	.align	4
        /*0000*/ 	.byte	0x02, 0x09, 0x00, 0x00, 0x02, 0x02, 0x01, 0x00, 0x02, 0x05, 0x05, 0x00, 0x03, 0x07, 0x01, 0x01
        /*0010*/ 	.byte	0x02, 0x03, 0x00, 0x00, 0x02, 0x06, 0x01, 0x00, 0x04, 0x0b, 0x08, 0x00, 0x09, 0x00, 0x00, 0x00
        /*0020*/ 	.byte	0x00, 0x00, 0x00, 0x00


//--------------------- .nv.info._Z4gemmPK6__halfS1_Pf --------------------------
	.section	.nv.info._Z4gemmPK6__halfS1_Pf,"",@"SHT_CUDA_INFO"
	.sectionflags	@""
	.align	4


	//----- nvinfo : EIATTR_CUDA_API_VERSION
	.align		4
        /*0000*/ 	.byte	0x04, 0x37
        /*0002*/ 	.short	(.L_7 - .L_6)
.L_6:
        /*0004*/ 	.word	0x00000082


	//----- nvinfo : EIATTR_KPARAM_INFO
	.align		4
.L_7:
        /*0008*/ 	.byte	0x04, 0x17
        /*000a*/ 	.short	(.L_9 - .L_8)
.L_8:
        /*000c*/ 	.word	0x00000000
        /*0010*/ 	.short	0x0002
        /*0012*/ 	.short	0x0010
        /*0014*/ 	.byte	0x00, 0xf5, 0x21, 0x00


	//----- nvinfo : EIATTR_KPARAM_INFO
	.align		4
.L_9:
        /*0018*/ 	.byte	0x04, 0x17
        /*001a*/ 	.short	(.L_11 - .L_10)
.L_10:
        /*001c*/ 	.word	0x00000000
        /*0020*/ 	.short	0x0001
        /*0022*/ 	.short	0x0008
        /*0024*/ 	.byte	0x00, 0xf5, 0x21, 0x00


	//----- nvinfo : EIATTR_KPARAM_INFO
	.align		4
.L_11:
        /*0028*/ 	.byte	0x04, 0x17
        /*002a*/ 	.short	(.L_13 - .L_12)
.L_12:
        /*002c*/ 	.word	0x00000000
        /*0030*/ 	.short	0x0000
        /*0032*/ 	.short	0x0000
        /*0034*/ 	.byte	0x00, 0xf5, 0x21, 0x00


	//----- nvinfo : EIATTR_SPARSE_MMA_MASK
	.align		4
.L_13:
        /*0038*/ 	.byte	0x03, 0x50
        /*003a*/ 	.short	0x0000


	//----- nvinfo : EIATTR_WMMA_USED
	.align		4
        /*003c*/ 	.byte	0x01, 0x2b
	.zero		2


	//----- nvinfo : EIATTR_MAXREG_COUNT
	.align		4
        /*0040*/ 	.byte	0x03, 0x1b
        /*0042*/ 	.short	0x00ff


	//----- nvinfo : EIATTR_NUM_BARRIERS
	.align		4
        /*0044*/ 	.byte	0x02, 0x4c
        /*0046*/ 	.byte	0x01
	.zero		1


	//----- nvinfo : EIATTR_MERCURY_ISA_VERSION
	.align		4
        /*0048*/ 	.byte	0x03, 0x5f
        /*004a*/ 	.short	0x0101


	//----- nvinfo : EIATTR_VRC_CTA_INIT_COUNT
	.align		4
        /*004c*/ 	.byte	0x02, 0x4a
	.zero		1
	.zero		1


	//----- nvinfo : EIATTR_EXIT_INSTR_OFFSETS
	.align		4
        /*0050*/ 	.byte	0x04, 0x1c
        /*0052*/ 	.short	(.L_15 - .L_14)


	//   ....[0]....
.L_14:
        /*0054*/ 	.word	0x000011a0


	//----- nvinfo : EIATTR_CBANK_PARAM_SIZE
	.align		4
.L_15:
        /*0058*/ 	.byte	0x03, 0x19
        /*005a*/ 	.short	0x0018


	//----- nvinfo : EIATTR_PARAM_CBANK
	.align		4
        /*005c*/ 	.byte	0x04, 0x0a
        /*005e*/ 	.short	(.L_17 - .L_16)
	.align		4
.L_16:
        /*0060*/ 	.word	index@(.nv.constant0._Z4gemmPK6__halfS1_Pf)
        /*0064*/ 	.short	0x0380
        /*0066*/ 	.short	0x0018


	//----- nvinfo : EIATTR_SW_WAR
	.align		4
.L_17:
        /*0068*/ 	.byte	0x04, 0x36
        /*006a*/ 	.short	(.L_19 - .L_18)
.L_18:
        /*006c*/ 	.word	0x00000008
.L_19:


//--------------------- .nv.callgraph             --------------------------
	.section	.nv.callgraph,"",@"SHT_CUDA_CALLGRAPH"
	.align	4
	.sectionentsize	8
	.align		4
        /*0000*/ 	.word	0x00000000
	.align		4
        /*0004*/ 	.word	0xffffffff
	.align		4
        /*0008*/ 	.word	0x00000000
	.align		4
        /*000c*/ 	.word	0xfffffffe
	.align		4
        /*0010*/ 	.word	0x00000000
	.align		4
        /*0014*/ 	.word	0xfffffffd
	.align		4
        /*0018*/ 	.word	0x00000000
	.align		4
        /*001c*/ 	.word	0xfffffffc


//--------------------- .text._Z4gemmPK6__halfS1_Pf --------------------------
	.section	.text._Z4gemmPK6__halfS1_Pf,"ax",@progbits
	.align	128
        .global         _Z4gemmPK6__halfS1_Pf
        .type           _Z4gemmPK6__halfS1_Pf,@function
        .size           _Z4gemmPK6__halfS1_Pf,(.L_x_2 - _Z4gemmPK6__halfS1_Pf)
        .other          _Z4gemmPK6__halfS1_Pf,@"STO_CUDA_ENTRY STV_DEFAULT"
_Z4gemmPK6__halfS1_Pf:
.text._Z4gemmPK6__halfS1_Pf:
[----:B------:R-:W-:Y:S01]  /*0000*/  LDC R1, c[0x0][0x37c] ;  /* 0x0000df00ff017b82 */ /* 0x000fe20000000800 */
[----:B------:R-:W0:Y:S01]  /*0010*/  S2R R6, SR_CTAID.Y ;  /* 0x0000000000067919 */ /* 0x000e220000002600 */
[----:B------:R-:W1:Y:S01]  /*0020*/  LDCU.128 UR8, c[0x0][0x380] ;  /* 0x00007000ff0877ac */ /* 0x000e620008000c00 */
[----:B------:R-:W2:Y:S01]  /*0030*/  S2R R26, SR_TID.X ;  /* 0x00000000001a7919 */ /* 0x000ea20000002100 */
[----:B------:R-:W3:Y:S01]  /*0040*/  LDCU.64 UR6, c[0x0][0x358] ;  /* 0x00006b00ff0677ac */ /* 0x000ee20008000a00 */
[----:B------:R-:W4:Y:S01]  /*0050*/  S2R R102, SR_CTAID.X ;  /* 0x0000000000667919 */ /* 0x000f220000002500 */
[----:B0-----:R-:W-:Y:S01]  /*0060*/  IMAD.SHL.U32 R112, R6, 0x80, RZ ;  /* 0x0000008006707824 */ /* 0x001fe200078e00ff */
[----:B--2---:R-:W-:Y:S01]  /*0070*/  SHF.R.U32.HI R7, RZ, 0x2, R26 ;  /* 0x00000002ff077819 */ /* 0x004fe2000001161a */
[C---:B------:R-:W-:Y:S02]  /*0080*/  IMAD.SHL.U32 R9, R26.reuse, 0x8, RZ ;  /* 0x000000081a097824 */ /* 0x040fe400078e00ff */
[----:B------:R-:W-:Y:S01]  /*0090*/  IMAD.SHL.U32 R0, R26, 0x100, RZ ;  /* 0x000001001a007824 */ /* 0x000fe200078e00ff */
[----:B------:R-:W-:Y:S01]  /*00a0*/  LOP3.LUT R2, R112, 0x7f, R7, 0xf8, !PT ;  /* 0x0000007f70027812 */ /* 0x000fe200078ef807 */
[----:B----4-:R-:W-:-:S03]  /*00b0*/  IMAD.WIDE.U32 R4, R102, 0x100, RZ ;  /* 0x0000010066047825 */ /* 0x010fc600078e00ff */
[----:B------:R-:W-:Y:S01]  /*00c0*/  LOP3.LUT R0, R0, 0x1e000, RZ, 0xc0, !PT ;  /* 0x0001e00000007812 */ /* 0x000fe200078ec0ff */
[----:B------:R-:W-:Y:S01]  /*00d0*/  IMAD.WIDE.U32 R2, R2, 0x2000, RZ ;  /* 0x0000200002027825 */ /* 0x000fe200078e00ff */
[----:B------:R-:W-:-:S04]  /*00e0*/  LOP3.LUT R11, R4, 0xf8, R9, 0xf8, !PT ;  /* 0x000000f8040b7812 */ /* 0x000fc800078ef809 */
[----:B------:R-:W-:Y:S02]  /*00f0*/  IADD3 R0, P0, PT, R0, R11, RZ ;  /* 0x0000000b00007210 */ /* 0x000fe40007f1e0ff */
[----:B------:R-:W-:Y:S02]  /*0100*/  LOP3.LUT R9, R2, 0x18, R9, 0xf8, !PT ;  /* 0x0000001802097812 */ /* 0x000fe400078ef809 */
[----:B-1----:R-:W-:Y:S01]  /*0110*/  LEA R4, P1, R0, UR10, 0x1 ;  /* 0x0000000a00047c11 */ /* 0x002fe2000f8208ff */
[----:B------:R-:W-:Y:S01]  /*0120*/  IMAD.X R5, RZ, RZ, R5, P0 ;  /* 0x000000ffff057224 */ /* 0x000fe200000e0605 */
[----:B------:R-:W-:-:S04]  /*0130*/  LEA R12, P0, R9, UR8, 0x1 ;  /* 0x00000008090c7c11 */ /* 0x000fc8000f8008ff */
[----:B------:R-:W-:Y:S02]  /*0140*/  LEA.HI.X R13, R9, UR9, R3, 0x1, P0 ;  /* 0x00000009090d7c11 */ /* 0x000fe400080f0c03 */
[----:B------:R-:W-:-:S04]  /*0150*/  LEA.HI.X R5, R0, UR11, R5, 0x1, P1 ;  /* 0x0000000b00057c11 */ /* 0x000fc800088f0c05 */
[----:B---3--:R-:W2:Y:S04]  /*0160*/  LDG.E.128 R12, desc[UR6][R12.64] ;  /* 0x000000060c0c7981 */ /* 0x008ea8000c1e1d00 */
[----:B------:R-:W3:Y:S04]  /*0170*/  LDG.E.128 R8, desc[UR6][R4.64] ;  /* 0x0000000604087981 */ /* 0x000ee8000c1e1d00 */
[----:B------:R0:W4:Y:S01]  /*0180*/  LDG.E.128 R16, desc[UR6][R4.64+0x40000] ;  /* 0x0400000604107981 */ /* 0x000122000c1e1d00 */
[----:B------:R-:W-:Y:S01]  /*0190*/  MOV R0, 0x400 ;  /* 0x0000040000007802 */ /* 0x000fe20000000f00 */
[C---:B------:R-:W-:Y:S01]  /*01a0*/  IMAD.SHL.U32 R20, R26.reuse, 0x200, RZ ;  /* 0x000002001a147824 */ /* 0x040fe200078e00ff */
[----:B------:R-:W-:Y:S01]  /*01b0*/  LOP3.LUT R110, R7, 0xc0, RZ, 0xc0, !PT ;  /* 0x000000c0076e7812 */ /* 0x000fe200078ec0ff */
[----:B------:R-:W1:Y:S01]  /*01c0*/  S2R R25, SR_CgaCtaId ;  /* 0x0000000000197919 */ /* 0x000e620000008800 */
[----:B------:R-:W-:Y:S01]  /*01d0*/  LOP3.LUT R22, R26, 0x1f, RZ, 0xc0, !PT ;  /* 0x0000001f1a167812 */ /* 0x000fe200078ec0ff */
[----:B------:R-:W-:Y:S01]  /*01e0*/  VIADD R2, R0, 0x2800 ;  /* 0x0000280000027836 */ /* 0x000fe20000000000 */
[----:B------:R-:W-:-:S02]  /*01f0*/  LOP3.LUT R20, R20, 0x3c000, RZ, 0xc0, !PT ;  /* 0x0003c00014147812 */ /* 0x000fc400078ec0ff */
[----:B------:R-:W-:Y:S02]  /*0200*/  CS2R R42, SRZ ;  /* 0x00000000002a7805 */ /* 0x000fe4000001ff00 */
[----:B------:R-:W-:Y:S02]  /*0210*/  CS2R R40, SRZ ;  /* 0x0000000000287805 */ /* 0x000fe4000001ff00 */
[----:B0-----:R-:W-:Y:S01]  /*0220*/  LOP3.LUT R4, R7, 0x7f, RZ, 0xc0, !PT ;  /* 0x0000007f07047812 */ /* 0x001fe200078ec0ff */
[----:B------:R-:W-:Y:S01]  /*0230*/  IMAD.WIDE.U32 R22, R22, 0x10, RZ ;  /* 0x0000001016167825 */ /* 0x000fe200078e00ff */
[----:B------:R-:W-:Y:S02]  /*0240*/  CS2R R46, SRZ ;  /* 0x00000000002e7805 */ /* 0x000fe4000001ff00 */
[----:B------:R-:W-:Y:S02]  /*0250*/  CS2R R44, SRZ ;  /* 0x00000000002c7805 */ /* 0x000fe4000001ff00 */
[----:B------:R-:W-:-:S02]  /*0260*/  CS2R R38, SRZ ;  /* 0x0000000000267805 */ /* 0x000fc4000001ff00 */
[----:B------:R-:W-:Y:S02]  /*0270*/  CS2R R36, SRZ ;  /* 0x0000000000247805 */ /* 0x000fe4000001ff00 */
[----:B------:R-:W-:Y:S02]  /*0280*/  CS2R R34, SRZ ;  /* 0x0000000000227805 */ /* 0x000fe4000001ff00 */
[----:B------:R-:W-:Y:S02]  /*0290*/  CS2R R32, SRZ ;  /* 0x0000000000207805 */ /* 0x000fe4000001ff00 */
        /* <DEDUP_REMOVED lines=18> */
[C---:B-1----:R-:W-:Y:S01]  /*03c0*/  LEA R21, R25.reuse, R0, 0x18 ;  /* 0x0000000019157211 */ /* 0x042fe200078ec0ff */
[----:B------:R-:W-:Y:S01]  /*03d0*/  IMAD.SHL.U32 R0, R26, 0x10, RZ ;  /* 0x000000101a007824 */ /* 0x000fe200078e00ff */
[----:B------:R-:W-:Y:S01]  /*03e0*/  LEA R25, R25, R2, 0x18 ;  /* 0x0000000219197211 */ /* 0x000fe200078ec0ff */
[----:B------:R-:W-:Y:S01]  /*03f0*/  IMAD.WIDE.U32 R2, R6, 0x200000, RZ ;  /* 0x0020000006027825 */ /* 0x000fe200078e00ff */
[----:B------:R-:W-:-:S02]  /*0400*/  LOP3.LUT R6, R26, 0x3, RZ, 0xc0, !PT ;  /* 0x000000031a067812 */ /* 0x000fc400078ec0ff */
[----:B------:R-:W-:Y:S02]  /*0410*/  CS2R R82, SRZ ;  /* 0x0000000000527805 */ /* 0x000fe4000001ff00 */
[----:B------:R-:W-:Y:S01]  /*0420*/  LOP3.LUT R24, R0, 0x30, RZ, 0xc0, !PT ;  /* 0x0000003000187812 */ /* 0x000fe200078ec0ff */
[----:B------:R-:W-:Y:S01]  /*0430*/  IMAD R113, R4, 0x50, R21 ;  /* 0x0000005004717824 */ /* 0x000fe200078e0215 */
[----:B------:R-:W-:Y:S01]  /*0440*/  LOP3.LUT R0, R0, 0x1f0, RZ, 0xc0, !PT ;  /* 0x000001f000007812 */ /* 0x000fe200078ec0ff */
[----:B------:R-:W-:Y:S01]  /*0450*/  IMAD.WIDE.U32 R6, R6, 0x10, RZ ;  /* 0x0000001006067825 */ /* 0x000fe200078e00ff */
[----:B------:R-:W-:Y:S02]  /*0460*/  CS2R R80, SRZ ;  /* 0x0000000000507805 */ /* 0x000fe4000001ff00 */
[----:B------:R-:W-:Y:S02]  /*0470*/  CS2R R86, SRZ ;  /* 0x0000000000567805 */ /* 0x000fe4000001ff00 */
[----:B------:R-:W-:Y:S01]  /*0480*/  CS2R R84, SRZ ;  /* 0x0000000000547805 */ /* 0x000fe2000001ff00 */
[----:B------:R-:W-:Y:S01]  /*0490*/  IMAD.WIDE.U32 R4, R4, 0x4000, RZ ;  /* 0x0000400004047825 */ /* 0x000fe200078e00ff */
[----:B------:R-:W-:Y:S01]  /*04a0*/  UMOV UR5, 0x40 ;  /* 0x0000004000057882 */ /* 0x000fe20000000000 */
[----:B------:R-:W-:-:S02]  /*04b0*/  UMOV UR4, URZ ;  /* 0x000000ff00047c82 */ /* 0x000fc40008000000 */
[----:B------:R-:W-:Y:S01]  /*04c0*/  IMAD.IADD R0, R0, 0x1, R25 ;  /* 0x0000000100007824 */ /* 0x000fe200078e0219 */
[----:B------:R-:W-:Y:S01]  /*04d0*/  LOP3.LUT R4, R6, R2, R4, 0xfe, !PT ;  /* 0x0000000206047212 */ /* 0x000fe200078efe04 */
[----:B------:R-:W-:Y:S01]  /*04e0*/  IMAD.IADD R113, R113, 0x1, R24 ;  /* 0x0000000171717824 */ /* 0x000fe200078e0218 */
[----:B------:R-:W-:Y:S01]  /*04f0*/  SHF.R.U32.HI R2, RZ, 0x5, R26 ;  /* 0x00000005ff027819 */ /* 0x000fe2000001161a */
[----:B------:R-:W-:Y:S01]  /*0500*/  IMAD R110, R110, 0x50, R21 ;  /* 0x000000506e6e7824 */ /* 0x000fe200078e0215 */
[----:B------:R-:W-:Y:S01]  /*0510*/  LOP3.LUT R5, R7, R3, R5, 0xfe, !PT ;  /* 0x0000000307057212 */ /* 0x000fe200078efe05 */
[----:B------:R-:W-:Y:S01]  /*0520*/  IMAD.MOV.U32 R21, RZ, RZ, RZ ;  /* 0x000000ffff157224 */ /* 0x000fe200078e00ff */
[----:B------:R-:W-:Y:S01]  /*0530*/  LOP3.LUT R111, R2, 0xf, RZ, 0xc0, !PT ;  /* 0x0000000f026f7812 */ /* 0x000fe200078ec0ff */
[----:B------:R-:W-:Y:S01]  /*0540*/  IMAD.SHL.U32 R3, R26, 0x2, RZ ;  /* 0x000000021a037824 */ /* 0x000fe200078e00ff */
[----:B------:R-:W-:Y:S01]  /*0550*/  IADD3 R2, P0, PT, R4, UR8, RZ ;  /* 0x0000000804027c10 */ /* 0x000fe2000ff1e0ff */
[----:B------:R-:W-:Y:S01]  /*0560*/  IMAD.WIDE.U32 R20, R102, 0x200, R20 ;  /* 0x0000020066147825 */ /* 0x000fe200078e0014 */
[----:B------:R-:W-:-:S02]  /*0570*/  CS2R R6, SRZ ;  /* 0x0000000000067805 */ /* 0x000fc4000001ff00 */
[----:B------:R-:W-:Y:S01]  /*0580*/  LOP3.LUT R108, R3, 0x1c0, RZ, 0xc0, !PT ;  /* 0x000001c0036c7812 */ /* 0x000fe200078ec0ff */
[----:B------:R-:W-:Y:S01]  /*0590*/  IMAD R111, R111, 0x210, R0 ;  /* 0x000002106f6f7824 */ /* 0x000fe200078e0200 */
[----:B------:R-:W-:Y:S01]  /*05a0*/  LOP3.LUT R120, R20, R22, RZ, 0xfc, !PT ;  /* 0x0000001614787212 */ /* 0x000fe200078efcff */
[----:B------:R-:W-:Y:S01]  /*05b0*/  VIADD R109, R110, 0xa00 ;  /* 0x00000a006e6d7836 */ /* 0x000fe20000000000 */
[----:B------:R-:W-:Y:S01]  /*05c0*/  LOP3.LUT R20, R21, R23, RZ, 0xfc, !PT ;  /* 0x0000001715147212 */ /* 0x000fe200078efcff */
[----:B------:R-:W-:Y:S01]  /*05d0*/  IMAD.IADD R108, R25, 0x1, R108 ;  /* 0x00000001196c7824 */ /* 0x000fe200078e026c */
[----:B------:R-:W-:Y:S01]  /*05e0*/  IADD3 R120, P1, PT, R120, UR10, RZ ;  /* 0x0000000a78787c10 */ /* 0x000fe2000ff3e0ff */
[----:B------:R-:W-:Y:S01]  /*05f0*/  VIADD R106, R110, 0x20 ;  /* 0x000000206e6a7836 */ /* 0x000fe20000000000 */
[----:B------:R-:W-:Y:S02]  /*0600*/  IADD3.X R0, PT, PT, R5, UR9, RZ, P0, !PT ;  /* 0x0000000905007c10 */ /* 0x000fe400087fe4ff */
[----:B------:R-:W-:-:S02]  /*0610*/  CS2R R4, SRZ ;  /* 0x0000000000047805 */ /* 0x000fc4000001ff00 */
[----:B------:R-:W-:Y:S01]  /*0620*/  IADD3 R120, P2, PT, R120, 0xc0000, RZ ;  /* 0x000c000078787810 */ /* 0x000fe20007f5e0ff */
[----:B------:R-:W-:Y:S02]  /*0630*/  VIADD R107, R108, 0x20 ;  /* 0x000000206c6b7836 */ /* 0x000fe40000000000 */
[C---:B------:R-:W-:Y:S01]  /*0640*/  VIADD R105, R110.reuse, 0x520 ;  /* 0x000005206e697836 */ /* 0x040fe20000000000 */
[----:B------:R-:W-:Y:S01]  /*0650*/  IADD3.X R121, PT, PT, RZ, UR11, R20, P2, P1 ;  /* 0x0000000bff797c10 */ /* 0x000fe200097e2414 */
[C---:B------:R-:W-:Y:S02]  /*0660*/  VIADD R104, R110.reuse, 0xa20 ;  /* 0x00000a206e687836 */ /* 0x040fe40000000000 */
[----:B------:R-:W-:Y:S01]  /*0670*/  VIADD R103, R110, 0xf20 ;  /* 0x00000f206e677836 */ /* 0x000fe20000000000 */
[----:B--2---:R0:W-:Y:S04]  /*0680*/  STS.128 [R113], R12 ;  /* 0x0000000c71007388 */ /* 0x0041e80000000c00 */
[----:B---3--:R0:W-:Y:S04]  /*0690*/  STS.128 [R111], R8 ;  /* 0x000000086f007388 */ /* 0x0081e80000000c00 */
[----:B----4-:R0:W-:Y:S01]  /*06a0*/  STS.128 [R111+0x2100], R16 ;  /* 0x002100106f007388 */ /* 0x0101e20000000c00 */
[----:B------:R-:W-:Y:S06]  /*06b0*/  BAR.SYNC.DEFER_BLOCKING 0x0 ;  /* 0x0000000000007b1d */ /* 0x000fec0000010000 */
.L_x_0:
[----:B0-----:R-:W-:Y:S01]  /*06c0*/  IADD3 R8, P0, PT, R2, UR5, RZ ;  /* 0x0000000502087c10 */ /* 0x001fe2000ff1e0ff */
[----:B------:R-:W2:Y:S03]  /*06d0*/  LDG.E.128 R20, desc[UR6][R120.64+-0x40000] ;  /* 0xfc00000678147981 */ /* 0x000ea6000c1e1d00 */
[----:B------:R-:W-:Y:S01]  /*06e0*/  IADD3.X R9, PT, PT, R0, UR4, RZ, P0, !PT ;  /* 0x0000000400097c10 */ /* 0x000fe200087fe4ff */
[----:B------:R-:W3:Y:S05]  /*06f0*/  LDG.E.128 R16, desc[UR6][R120.64] ;  /* 0x0000000678107981 */ /* 0x000eea000c1e1d00 */
[----:B------:R-:W4:Y:S01]  /*0700*/  LDG.E.128 R8, desc[UR6][R8.64] ;  /* 0x0000000608087981 */ /* 0x000f22000c1e1d00 */
[----:B------:R-:W0:Y:S02]  /*0710*/  S2R R13, SR_LANEID ;  /* 0x00000000000d7919 */ /* 0x000e240000000000 */
[----:B0-----:R-:W-:-:S02]  /*0720*/  SHF.R.U32.HI R3, RZ, 0x3, R13 ;  /* 0x00000003ff037819 */ /* 0x001fc4000001160d */
[----:B------:R-:W-:-:S03]  /*0730*/  LOP3.LUT R12, R13, 0x7, RZ, 0xc0, !PT ;  /* 0x000000070d0c7812 */ /* 0x000fc600078ec0ff */
[----:B------:R-:W-:Y:S01]  /*0740*/  IMAD.SHL.U32 R15, R3, 0x8, RZ ;  /* 0x00000008030f7824 */ /* 0x000fe200078e00ff */
[----:B------:R-:W-:-:S04]  /*0750*/  SHF.R.U32.HI R3, RZ, 0x4, R13 ;  /* 0x00000004ff037819 */ /* 0x000fc8000001160d */
[----:B------:R-:W-:Y:S01]  /*0760*/  LOP3.LUT R12, R15, 0x8, R12, 0xe2, !PT ;  /* 0x000000080f0c7812 */ /* 0x000fe200078ee20c */
[----:B------:R-:W-:Y:S02]  /*0770*/  IMAD.SHL.U32 R3, R3, 0x8, RZ ;  /* 0x0000000803037824 */ /* 0x000fe400078e00ff */
[----:B------:R-:W-:Y:S02]  /*0780*/  VIADD R13, R110, 0x500 ;  /* 0x000005006e0d7836 */ /* 0x000fe40000000000 */
[C-C-:B------:R-:W-:Y:S02]  /*0790*/  IMAD R118, R12.reuse, 0x28, R3.reuse ;  /* 0x000000280c767824 */ /* 0x140fe400078e0203 */
[----:B------:R-:W-:Y:S02]  /*07a0*/  IMAD R92, R12, 0x108, R3 ;  /* 0x000001080c5c7824 */ /* 0x000fe400078e0203 */
[----:B------:R-:W-:Y:S02]  /*07b0*/  IMAD.U32 R3, R118, 0x2, R110 ;  /* 0x0000000276037824 */ /* 0x000fe400078e006e */
[----:B------:R-:W-:-:S02]  /*07c0*/  IMAD.U32 R101, R92, 0x2, R107 ;  /* 0x000000025c657824 */ /* 0x000fc400078e006b */
[C---:B------:R-:W-:Y:S01]  /*07d0*/  IMAD.U32 R100, R118.reuse, 0x2, R13 ;  /* 0x0000000276647824 */ /* 0x040fe200078e000d */
[----:B------:R-:W-:Y:S04]  /*07e0*/  LDSM.16.M88.4 R88, [R3] ;  /* 0x000000000358783b */ /* 0x000fe80000000200 */
[----:B------:R-:W0:Y:S04]  /*07f0*/  LDSM.16.MT88.4 R24, [R101] ;  /* 0x000000006518783b */ /* 0x000e280000004200 */
[----:B------:R-:W1:Y:S01]  /*0800*/  LDSM.16.M88.4 R12, [R100] ;  /* 0x00000000640c783b */ /* 0x000e620000000200 */
[----:B------:R-:W-:-:S02]  /*0810*/  IMAD.U32 R114, R118, 0x2, R109 ;  /* 0x0000000276727824 */ /* 0x000fc400078e006d */
[----:B------:R-:W-:Y:S02]  /*0820*/  VIADD R115, R110, 0xf00 ;  /* 0x00000f006e737836 */ /* 0x000fe40000000000 */
[----:B------:R-:W-:Y:S01]  /*0830*/  VIADD R117, R108, 0x2120 ;  /* 0x000021206c757836 */ /* 0x000fe20000000000 */
[----:B------:R-:W5:Y:S01]  /*0840*/  LDSM.16.M88.4 R96, [R114] ;  /* 0x000000007260783b */ /* 0x000f620000000200 */
[----:B------:R-:W-:Y:S02]  /*0850*/  IMAD.U32 R115, R118, 0x2, R115 ;  /* 0x0000000276737824 */ /* 0x000fe400078e0073 */
[----:B------:R-:W-:Y:S02]  /*0860*/  IMAD.U32 R117, R92, 0x2, R117 ;  /* 0x000000025c757824 */ /* 0x000fe400078e0075 */
[C---:B------:R-:W-:Y:S01]  /*0870*/  IMAD.U32 R116, R118.reuse, 0x2, R106 ;  /* 0x0000000276747824 */ /* 0x040fe200078e006a */
[----:B------:R-:W5:Y:S01]  /*0880*/  LDSM.16.M88.4 R92, [R115] ;  /* 0x00000000735c783b */ /* 0x000f620000000200 */
[C---:B0-----:R-:W-:Y:S08]  /*0890*/  HMMA.16816.F32 R84, R88.reuse, R24, R84 ;  /* 0x000000185854723c */ /* 0x041ff00000001854 */
[C---:B------:R-:W-:Y:S08]  /*08a0*/  HMMA.16816.F32 R80, R88.reuse, R26, R80 ;  /* 0x0000001a5850723c */ /* 0x040ff00000001850 */
[C---:B------:R-:W-:Y:S08]  /*08b0*/  HMMA.16816.F32 R76, R88.reuse, R24, R76 ;  /* 0x00000018584c723c */ /* 0x040ff0000000184c */
[----:B------:R-:W-:Y:S01]  /*08c0*/  HMMA.16816.F32 R72, R88, R26, R72 ;  /* 0x0000001a5848723c */ /* 0x000fe20000001848 */
[----:B------:R-:W-:Y:S07]  /*08d0*/  LDSM.16.M88.4 R88, [R116] ;  /* 0x000000007458783b */ /* 0x000fee0000000200 */
[C---:B-1----:R-:W-:Y:S08]  /*08e0*/  HMMA.16816.F32 R68, R12.reuse, R24, R68 ;  /* 0x000000180c44723c */ /* 0x042ff00000001844 */
[C---:B------:R-:W-:Y:S08]  /*08f0*/  HMMA.16816.F32 R64, R12.reuse, R26, R64 ;  /* 0x0000001a0c40723c */ /* 0x040ff00000001840 */
[C---:B------:R-:W-:Y:S08]  /*0900*/  HMMA.16816.F32 R60, R12.reuse, R24, R60 ;  /* 0x000000180c3c723c */ /* 0x040ff0000000183c */
[----:B------:R-:W-:Y:S01]  /*0910*/  HMMA.16816.F32 R56, R12, R26, R56 ;  /* 0x0000001a0c38723c */ /* 0x000fe20000001838 */
[----:B------:R-:W0:Y:S07]  /*0920*/  LDSM.16.MT88.4 R12, [R117] ;  /* 0x00000000750c783b */ /* 0x000e2e0000004200 */
[C---:B-----5:R-:W-:Y:S08]  /*0930*/  HMMA.16816.F32 R52, R96.reuse, R24, R52 ;  /* 0x000000186034723c */ /* 0x060ff00000001834 */
[C---:B------:R-:W-:Y:S08]  /*0940*/  HMMA.16816.F32 R48, R96.reuse, R26, R48 ;  /* 0x0000001a6030723c */ /* 0x040ff00000001830 */
[C---:B------:R-:W-:Y:S08]  /*0950*/  HMMA.16816.F32 R28, R96.reuse, R24, R28 ;  /* 0x00000018601c723c */ /* 0x040ff0000000181c */
[----:B------:R-:W-:Y:S01]  /*0960*/  HMMA.16816.F32 R32, R96, R26, R32 ;  /* 0x0000001a6020723c */ /* 0x000fe20000001820 */
[----:B------:R-:W-:-:S02]  /*0970*/  IMAD.U32 R96, R118, 0x2, R105 ;  /* 0x0000000276607824 */ /* 0x000fc400078e0069 */
[C---:B------:R-:W-:Y:S02]  /*0980*/  IMAD.U32 R97, R118.reuse, 0x2, R104 ;  /* 0x0000000276617824 */ /* 0x040fe400078e0068 */
[----:B------:R-:W-:-:S03]  /*0990*/  IMAD.U32 R118, R118, 0x2, R103 ;  /* 0x0000000276767824 */ /* 0x000fc600078e0067 */
[CC--:B------:R-:W-:Y:S08]  /*09a0*/  HMMA.16816.F32 R36, R92.reuse, R24.reuse, R36 ;  /* 0x000000185c24723c */ /* 0x0c0ff00000001824 */
[C---:B------:R-:W-:Y:S08]  /*09b0*/  HMMA.16816.F32 R40, R92.reuse, R24, R40 ;  /* 0x000000185c28723c */ /* 0x040ff00000001828 */
[CC--:B------:R-:W-:Y:S08]  /*09c0*/  HMMA.16816.F32 R44, R92.reuse, R26.reuse, R44 ;  /* 0x0000001a5c2c723c */ /* 0x0c0ff0000000182c */
[----:B------:R-:W-:Y:S01]  /*09d0*/  HMMA.16816.F32 R4, R92, R26, R4 ;  /* 0x0000001a5c04723c */ /* 0x000fe20000001804 */
[----:B------:R-:W1:Y:S04]  /*09e0*/  LDSM.16.M88.4 R92, [R96] ;  /* 0x00000000605c783b */ /* 0x000e680000000200 */
[----:B------:R-:W-:Y:S03]  /*09f0*/  LDSM.16.M88.4 R24, [R118] ;  /* 0x000000007618783b */ /* 0x000fe60000000200 */
[C---:B0-----:R-:W-:Y:S08]  /*0a00*/  HMMA.16816.F32 R84, R88.reuse, R12, R84 ;  /* 0x0000000c5854723c */ /* 0x041ff00000001854 */
[C---:B------:R-:W-:Y:S08]  /*0a10*/  HMMA.16816.F32 R80, R88.reuse, R14, R80 ;  /* 0x0000000e5850723c */ /* 0x040ff00000001850 */
[C---:B------:R-:W-:Y:S08]  /*0a20*/  HMMA.16816.F32 R76, R88.reuse, R12, R76 ;  /* 0x0000000c584c723c */ /* 0x040ff0000000184c */
[----:B------:R-:W-:Y:S01]  /*0a30*/  HMMA.16816.F32 R72, R88, R14, R72 ;  /* 0x0000000e5848723c */ /* 0x000fe20000001848 */
[----:B------:R-:W0:Y:S01]  /*0a40*/  LDSM.16.M88.4 R88, [R97] ;  /* 0x000000006158783b */ /* 0x000e220000000200 */
[----:B------:R-:W-:Y:S01]  /*0a50*/  BAR.SYNC.DEFER_BLOCKING 0x0 ;  /* 0x0000000000007b1d */ /* 0x000fe20000010000 */
[----:B------:R-:W-:-:S05]  /*0a60*/  UIADD3 UR5, UP0, UPT, UR5, 0x40, URZ ;  /* 0x0000004005057890 */ /* 0x000fca000ff1e0ff */
[----:B-1----:R-:W-:Y:S01]  /*0a70*/  HMMA.16816.F32 R68, R92, R12, R68 ;  /* 0x0000000c5c44723c */ /* 0x002fe20000001844 */
[----:B------:R-:W-:Y:S02]  /*0a80*/  UIADD3.X UR4, UPT, UPT, URZ, UR4, URZ, UP0, !UPT ;  /* 0x00000004ff047290 */ /* 0x000fe400087fe4ff */
[----:B------:R-:W-:-:S05]  /*0a90*/  UISETP.NE.U32.AND UP0, UPT, UR5, 0x4000, UPT ;  /* 0x000040000500788c */ /* 0x000fca000bf05070 */
[----:B------:R-:W-:Y:S01]  /*0aa0*/  HMMA.16816.F32 R64, R92, R14, R64 ;  /* 0x0000000e5c40723c */ /* 0x000fe20000001840 */
[----:B------:R-:W-:-:S07]  /*0ab0*/  UISETP.NE.AND.EX UP0, UPT, UR4, URZ, UPT, UP0 ;  /* 0x000000ff0400728c */ /* 0x000fce000bf05300 */
[C---:B------:R-:W-:Y:S08]  /*0ac0*/  HMMA.16816.F32 R60, R92.reuse, R12, R60 ;  /* 0x0000000c5c3c723c */ /* 0x040ff0000000183c */
[----:B------:R-:W-:Y:S01]  /*0ad0*/  HMMA.16816.F32 R56, R92, R14, R56 ;  /* 0x0000000e5c38723c */ /* 0x000fe20000001838 */
[----:B----4-:R1:W-:Y:S07]  /*0ae0*/  STS.128 [R113], R8 ;  /* 0x0000000871007388 */ /* 0x0103ee0000000c00 */
[C---:B0-----:R-:W-:Y:S01]  /*0af0*/  HMMA.16816.F32 R52, R88.reuse, R12, R52 ;  /* 0x0000000c5834723c */ /* 0x041fe20000001834 */
[----:B--2---:R1:W-:Y:S04]  /*0b00*/  STS.128 [R111], R20 ;  /* 0x000000146f007388 */ /* 0x0043e80000000c00 */
[----:B---3--:R1:W-:Y:S03]  /*0b10*/  STS.128 [R111+0x2100], R16 ;  /* 0x002100106f007388 */ /* 0x0083e60000000c00 */
[C---:B------:R-:W-:Y:S08]  /*0b20*/  HMMA.16816.F32 R48, R88.reuse, R14, R48 ;  /* 0x0000000e5830723c */ /* 0x040ff00000001830 */
[C---:B------:R-:W-:Y:S08]  /*0b30*/  HMMA.16816.F32 R28, R88.reuse, R12, R28 ;  /* 0x0000000c581c723c */ /* 0x040ff0000000181c */
[----:B------:R-:W-:Y:S08]  /*0b40*/  HMMA.16816.F32 R32, R88, R14, R32 ;  /* 0x0000000e5820723c */ /* 0x000ff00000001820 */
[CC--:B------:R-:W-:Y:S08]  /*0b50*/  HMMA.16816.F32 R36, R24.reuse, R12.reuse, R36 ;  /* 0x0000000c1824723c */ /* 0x0c0ff00000001824 */
[C---:B------:R-:W-:Y:S08]  /*0b60*/  HMMA.16816.F32 R40, R24.reuse, R12, R40 ;  /* 0x0000000c1828723c */ /* 0x040ff00000001828 */
[CC--:B------:R-:W-:Y:S08]  /*0b70*/  HMMA.16816.F32 R44, R24.reuse, R14.reuse, R44 ;  /* 0x0000000e182c723c */ /* 0x0c0ff0000000182c */
[----:B------:R-:W-:Y:S01]  /*0b80*/  HMMA.16816.F32 R4, R24, R14, R4 ;  /* 0x0000000e1804723c */ /* 0x000fe20000001804 */
[----:B------:R-:W-:Y:S01]  /*0b90*/  BAR.SYNC.DEFER_BLOCKING 0x0 ;  /* 0x0000000000007b1d */ /* 0x000fe20000010000 */
[----:B------:R-:W-:-:S05]  /*0ba0*/  IADD3 R120, P0, PT, R120, 0x80000, RZ ;  /* 0x0008000078787810 */ /* 0x000fca0007f1e0ff */
[----:B------:R-:W-:Y:S01]  /*0bb0*/  IMAD.X R121, RZ, RZ, R121, P0 ;  /* 0x000000ffff797224 */ /* 0x000fe200000e0679 */
[----:B-1----:R-:W-:-:S12]  /*0bc0*/  BRA.U UP0, `(.L_x_0) ;  /* 0xfffffff900bc7547 */ /* 0x002fd8000b83ffff */
[----:B------:R-:W-:Y:S01]  /*0bd0*/  LDSM.16.M88.4 R8, [R3] ;  /* 0x000000000308783b */ /* 0x000fe20000000200 */
[----:B------:R-:W-:Y:S01]  /*0be0*/  IMAD.WIDE.U32 R102, R102, 0x100, RZ ;  /* 0x0000010066667825 */ /* 0x000fe200078e00ff */
[----:B------:R-:W0:Y:S02]  /*0bf0*/  LDCU.64 UR4, c[0x0][0x390] ;  /* 0x00007200ff0477ac */ /* 0x000e240008000a00 */
[----:B------:R-:W1:Y:S04]  /*0c00*/  LDSM.16.MT88.4 R12, [R101] ;  /* 0x00000000650c783b */ /* 0x000e680000004200 */
[----:B------:R-:W2:Y:S04]  /*0c10*/  LDSM.16.M88.4 R16, [R100] ;  /* 0x000000006410783b */ /* 0x000ea80000000200 */
[----:B------:R-:W3:Y:S04]  /*0c20*/  LDSM.16.M88.4 R20, [R114] ;  /* 0x000000007214783b */ /* 0x000ee80000000200 */
[----:B------:R-:W4:Y:S01]  /*0c30*/  LDSM.16.M88.4 R24, [R115] ;  /* 0x000000007318783b */ /* 0x000f220000000200 */
[----:B------:R-:W5:Y:S03]  /*0c40*/  S2R R0, SR_TID.X ;  /* 0x0000000000007919 */ /* 0x000f660000002100 */
[----:B------:R-:W-:Y:S04]  /*0c50*/  LDSM.16.MT88.4 R88, [R117] ;  /* 0x000000007558783b */ /* 0x000fe80000004200 */
[----:B------:R-:W-:Y:S01]  /*0c60*/  LDSM.16.M88.4 R92, [R96] ;  /* 0x00000000605c783b */ /* 0x000fe20000000200 */
[----:B------:R-:W0:Y:S01]  /*0c70*/  S2R R2, SR_LANEID ;  /* 0x0000000000027919 */ /* 0x000e220000000000 */
[C---:B-1----:R-:W-:Y:S08]  /*0c80*/  HMMA.16816.F32 R84, R8.reuse, R12, R84 ;  /* 0x0000000c0854723c */ /* 0x042ff00000001854 */
[C---:B------:R-:W-:Y:S08]  /*0c90*/  HMMA.16816.F32 R80, R8.reuse, R14, R80 ;  /* 0x0000000e0850723c */ /* 0x040ff00000001850 */
[C---:B------:R-:W-:Y:S08]  /*0ca0*/  HMMA.16816.F32 R76, R8.reuse, R12, R76 ;  /* 0x0000000c084c723c */ /* 0x040ff0000000184c */
[----:B------:R-:W-:Y:S01]  /*0cb0*/  HMMA.16816.F32 R8, R8, R14, R72 ;  /* 0x0000000e0808723c */ /* 0x000fe20000001848 */
[----:B------:R-:W1:Y:S04]  /*0cc0*/  LDSM.16.M88.4 R72, [R116] ;  /* 0x000000007448783b */ /* 0x000e680000000200 */
[----:B------:R-:W-:Y:S03]  /*0cd0*/  LDSM.16.M88.4 R116, [R118] ;  /* 0x000000007674783b */ /* 0x000fe60000000200 */
[C---:B--2---:R-:W-:Y:S08]  /*0ce0*/  HMMA.16816.F32 R68, R16.reuse, R12, R68 ;  /* 0x0000000c1044723c */ /* 0x044ff00000001844 */
[C---:B------:R-:W-:Y:S08]  /*0cf0*/  HMMA.16816.F32 R64, R16.reuse, R14, R64 ;  /* 0x0000000e1040723c */ /* 0x040ff00000001840 */
[C---:B------:R-:W-:Y:S08]  /*0d00*/  HMMA.16816.F32 R60, R16.reuse, R12, R60 ;  /* 0x0000000c103c723c */ /* 0x040ff0000000183c */
[----:B------:R-:W-:Y:S01]  /*0d10*/  HMMA.16816.F32 R16, R16, R14, R56 ;  /* 0x0000000e1010723c */ /* 0x000fe20000001838 */
[----:B------:R-:W2:Y:S07]  /*0d20*/  LDSM.16.M88.4 R56, [R97] ;  /* 0x000000006138783b */ /* 0x000eae0000000200 */
[C---:B---3--:R-:W-:Y:S08]  /*0d30*/  HMMA.16816.F32 R52, R20.reuse, R12, R52 ;  /* 0x0000000c1434723c */ /* 0x048ff00000001834 */
[C---:B------:R-:W-:Y:S08]  /*0d40*/  HMMA.16816.F32 R48, R20.reuse, R14, R48 ;  /* 0x0000000e1430723c */ /* 0x040ff00000001830 */
[C---:B------:R-:W-:Y:S08]  /*0d50*/  HMMA.16816.F32 R28, R20.reuse, R12, R28 ;  /* 0x0000000c141c723c */ /* 0x040ff0000000181c */
[----:B------:R-:W-:Y:S08]  /*0d60*/  HMMA.16816.F32 R20, R20, R14, R32 ;  /* 0x0000000e1414723c */ /* 0x000ff00000001820 */
[CC--:B----4-:R-:W-:Y:S08]  /*0d70*/  HMMA.16816.F32 R36, R24.reuse, R12.reuse, R36 ;  /* 0x0000000c1824723c */ /* 0x0d0ff00000001824 */
[----:B------:R-:W-:Y:S01]  /*0d80*/  HMMA.16816.F32 R40, R24, R12, R40 ;  /* 0x0000000c1828723c */ /* 0x000fe20000001828 */
[----:B-----5:R-:W-:-:S02]  /*0d90*/  LOP3.LUT R13, R0, 0xe0, RZ, 0xc0, !PT ;  /* 0x000000e0000d7812 */ /* 0x020fc400078ec0ff */
[----:B------:R-:W-:Y:S02]  /*0da0*/  SHF.R.U32.HI R0, RZ, 0x2, R0 ;  /* 0x00000002ff007819 */ /* 0x000fe40000011600 */
[----:B------:R-:W-:Y:S02]  /*0db0*/  IADD3 R12, P0, PT, R102, R13, RZ ;  /* 0x0000000d660c7210 */ /* 0x000fe40007f1e0ff */
[----:B------:R-:W-:Y:S01]  /*0dc0*/  LOP3.LUT R3, R0, 0xc0, RZ, 0xc0, !PT ;  /* 0x000000c000037812 */ /* 0x000fe200078ec0ff */
[----:B------:R-:W-:Y:S02]  /*0dd0*/  HMMA.16816.F32 R44, R24, R14, R44 ;  /* 0x0000000e182c723c */ /* 0x000fe4000000182c */
[----:B------:R-:W-:Y:S02]  /*0de0*/  IMAD.X R13, RZ, RZ, R103, P0 ;  /* 0x000000ffff0d7224 */ /* 0x000fe400000e0667 */
[----:B------:R-:W-:-:S04]  /*0df0*/  IMAD.IADD R3, R112, 0x1, R3 ;  /* 0x0000000170037824 */ /* 0x000fc800078e0203 */
[----:B------:R-:W-:Y:S01]  /*0e00*/  HMMA.16816.F32 R4, R24, R14, R4 ;  /* 0x0000000e1804723c */ /* 0x000fe20000001804 */
[----:B------:R-:W-:Y:S01]  /*0e10*/  IMAD.WIDE.U32 R12, R3, 0x2000, R12 ;  /* 0x00002000030c7825 */ /* 0x000fe200078e000c */
[----:B0-----:R-:W-:Y:S02]  /*0e20*/  LOP3.LUT R14, R2, 0x3, RZ, 0xc0, !PT ;  /* 0x00000003020e7812 */ /* 0x001fe400078ec0ff */
[----:B------:R-:W-:Y:S01]  /*0e30*/  SHF.R.U32.HI R3, RZ, 0x2, R2 ;  /* 0x00000002ff037819 */ /* 0x000fe20000011602 */
[----:B------:R-:W-:Y:S01]  /*0e40*/  IMAD.MOV.U32 R15, RZ, RZ, RZ ;  /* 0x000000ffff0f7224 */ /* 0x000fe200078e00ff */
[C---:B------:R-:W-:Y:S02]  /*0e50*/  LEA R25, P0, R12.reuse, UR4, 0x2 ;  /* 0x000000040c197c11 */ /* 0x040fe4000f8010ff */
[----:B-1----:R-:W-:Y:S01]  /*0e60*/  HMMA.16816.F32 R84, R72, R88, R84 ;  /* 0x000000584854723c */ /* 0x002fe20000001854 */
[----:B------:R-:W-:Y:S01]  /*0e70*/  IMAD.WIDE.U32 R14, R3, 0x1000, R14 ;  /* 0x00001000030e7825 */ /* 0x000fe200078e000e */
[----:B------:R-:W-:-:S02]  /*0e80*/  LEA.HI.X R13, R12, UR5, R13, 0x2, P0 ;  /* 0x000000050c0d7c11 */ /* 0x000fc400080f140d */
[----:B------:R-:W-:-:S04]  /*0e90*/  LEA R2, P0, R14, R25, 0x3 ;  /* 0x000000190e027211 */ /* 0x000fc800078018ff */
[----:B------:R-:W-:Y:S01]  /*0ea0*/  HMMA.16816.F32 R80, R72, R90, R80 ;  /* 0x0000005a4850723c */ /* 0x000fe20000001850 */
[----:B------:R-:W-:-:S07]  /*0eb0*/  LEA.HI.X R3, R14, R13, R15, 0x3, P0 ;  /* 0x0000000d0e037211 */ /* 0x000fce00000f1c0f */
[C---:B------:R-:W-:Y:S03]  /*0ec0*/  HMMA.16816.F32 R76, R72.reuse, R88, R76 ;  /* 0x00000058484c723c */ /* 0x040fe6000000184c */
[----:B------:R-:W-:Y:S04]  /*0ed0*/  STG.E.64 desc[UR6][R2.64], R84 ;  /* 0x0000005402007986 */ /* 0x000fe8000c101b06 */
[----:B------:R-:W-:Y:S01]  /*0ee0*/  STG.E.64 desc[UR6][R2.64+0x40000], R86 ;  /* 0x0400005602007986 */ /* 0x000fe2000c101b06 */
[----:B------:R-:W-:Y:S03]  /*0ef0*/  HMMA.16816.F32 R8, R72, R90, R8 ;  /* 0x0000005a4808723c */ /* 0x000fe60000001808 */
[----:B------:R-:W-:Y:S04]  /*0f00*/  STG.E.64 desc[UR6][R2.64+0x20], R80 ;  /* 0x0000205002007986 */ /* 0x000fe8000c101b06 */
[----:B------:R-:W-:Y:S01]  /*0f10*/  STG.E.64 desc[UR6][R2.64+0x40020], R82 ;  /* 0x0400205202007986 */ /* 0x000fe2000c101b06 */
[C---:B------:R-:W-:Y:S03]  /*0f20*/  HMMA.16816.F32 R68, R92.reuse, R88, R68 ;  /* 0x000000585c44723c */ /* 0x040fe60000001844 */
        /* <DEDUP_REMOVED lines=8> */
[----:B------:R-:W-:Y:S03]  /*0fb0*/  HMMA.16816.F32 R16, R92, R90, R16 ;  /* 0x0000005a5c10723c */ /* 0x000fe60000001810 */
[----:B------:R-:W-:Y:S04]  /*0fc0*/  STG.E.64 desc[UR6][R2.64+0x80020], R64 ;  /* 0x0800204002007986 */ /* 0x000fe8000c101b06 */
[----:B------:R-:W-:Y:S01]  /*0fd0*/  STG.E.64 desc[UR6][R2.64+0xc0020], R66 ;  /* 0x0c00204202007986 */ /* 0x000fe2000c101b06 */
[C---:B--2---:R-:W-:Y:S03]  /*0fe0*/  HMMA.16816.F32 R52, R56.reuse, R88, R52 ;  /* 0x000000583834723c */ /* 0x044fe60000001834 */
        /* <DEDUP_REMOVED lines=11> */
[CC--:B------:R-:W-:Y:S03]  /*10a0*/  HMMA.16816.F32 R36, R116.reuse, R88.reuse, R36 ;  /* 0x000000587424723c */ /* 0x0c0fe60000001824 */
[----:B------:R-:W-:Y:S04]  /*10b0*/  STG.E.64 desc[UR6][R2.64+0x100040], R28 ;  /* 0x1000401c02007986 */ /* 0x000fe8000c101b06 */
[----:B------:R-:W-:Y:S01]  /*10c0*/  STG.E.64 desc[UR6][R2.64+0x140040], R30 ;  /* 0x1400401e02007986 */ /* 0x000fe2000c101b06 */
[C---:B------:R-:W-:Y:S03]  /*10d0*/  HMMA.16816.F32 R40, R116.reuse, R88, R40 ;  /* 0x000000587428723c */ /* 0x040fe60000001828 */
[----:B------:R-:W-:Y:S04]  /*10e0*/  STG.E.64 desc[UR6][R2.64+0x100060], R20 ;  /* 0x1000601402007986 */ /* 0x000fe8000c101b06 */
[----:B------:R-:W-:Y:S01]  /*10f0*/  STG.E.64 desc[UR6][R2.64+0x140060], R22 ;  /* 0x1400601602007986 */ /* 0x000fe2000c101b06 */
[CC--:B------:R-:W-:Y:S03]  /*1100*/  HMMA.16816.F32 R44, R116.reuse, R90.reuse, R44 ;  /* 0x0000005a742c723c */ /* 0x0c0fe6000000182c */
[----:B------:R-:W-:Y:S04]  /*1110*/  STG.E.64 desc[UR6][R2.64+0x180000], R36 ;  /* 0x1800002402007986 */ /* 0x000fe8000c101b06 */
[----:B------:R-:W-:Y:S01]  /*1120*/  STG.E.64 desc[UR6][R2.64+0x1c0000], R38 ;  /* 0x1c00002602007986 */ /* 0x000fe2000c101b06 */
[----:B------:R-:W-:Y:S03]  /*1130*/  HMMA.16816.F32 R4, R116, R90, R4 ;  /* 0x0000005a7404723c */ /* 0x000fe60000001804 */
[----:B------:R-:W-:Y:S04]  /*1140*/  STG.E.64 desc[UR6][R2.64+0x180040], R40 ;  /* 0x1800402802007986 */ /* 0x000fe8000c101b06 */
[----:B------:R-:W-:Y:S04]  /*1150*/  STG.E.64 desc[UR6][R2.64+0x1c0040], R42 ;  /* 0x1c00402a02007986 */ /* 0x000fe8000c101b06 */
[----:B------:R-:W-:Y:S04]  /*1160*/  STG.E.64 desc[UR6][R2.64+0x180020], R44 ;  /* 0x1800202c02007986 */ /* 0x000fe8000c101b06 */
[----:B------:R-:W-:Y:S04]  /*1170*/  STG.E.64 desc[UR6][R2.64+0x1c0020], R46 ;  /* 0x1c00202e02007986 */ /* 0x000fe8000c101b06 */
[----:B------:R-:W-:Y:S04]  /*1180*/  STG.E.64 desc[UR6][R2.64+0x180060], R4 ;  /* 0x1800600402007986 */ /* 0x000fe8000c101b06 */
[----:B------:R-:W-:Y:S01]  /*1190*/  STG.E.64 desc[UR6][R2.64+0x1c0060], R6 ;  /* 0x1c00600602007986 */ /* 0x000fe2000c101b06 */
[----:B------:R-:W-:Y:S05]  /*11a0*/  EXIT ;  /* 0x000000000000794d */ /* 0x000fea0003800000 */
.L_x_1:
[----:B------:R-:W-:-:S00]  /*11b0*/  BRA `(.L_x_1) ;  /* 0xfffffffc00fc7947 */ /* 0x000fc0000383ffff */
[----:B------:R-:W-:-:S00]  /*11c0*/  NOP ;  /* 0x0000000000007918 */ /* 0x000fc00000000000 */
        /* <DEDUP_REMOVED lines=11> */
.L_x_2:


//--------------------- .nv.shared._Z4gemmPK6__halfS1_Pf --------------------------
	.section	.nv.shared._Z4gemmPK6__halfS1_Pf,"aw",@nobits
	.sectionflags	@""
	.align	2
.nv.shared._Z4gemmPK6__halfS1_Pf:
	.zero		28160


//--------------------- .nv.shared.reserved.0     --------------------------
	.section	.nv.shared.reserved.0,"aw",@nobits
	.weak		__nv_reservedSMEM_offset_0_alias
	.size		__nv_reservedSMEM_offset_0_alias, 0, 64
	.other		__nv_reservedSMEM_offset_0_alias,@"STO_CUDA_RESERVED_SHARED STV_DEFAULT"
__nv_reservedSMEM_offset_0_alias:
	.zero		0
	.zero		64


//--------------------- .nv.constant0._Z4gemmPK6__halfS1_Pf --------------------------
	.section	.nv.constant0._Z4gemmPK6__halfS1_Pf,"a",@progbits
	.sectionflags	@""
	.align	4
.nv.constant0._Z4gemmPK6__halfS1_Pf:
	.zero		920


//--------------------- SYMBOLS --------------------------

	.type		.nv.reservedSmem.offset0,@object
	.size		.nv.reservedSmem.offset0,0x4
	.type		.nv.reservedSmem.cap,@object
	.size		.nv.reservedSmem.cap,0x4
